//
// Generated by NVIDIA NVVM Compiler
//
// Compiler Build ID: CL-36424714
// Cuda compilation tools, release 13.0, V13.0.88
// Based on NVVM 20.0.0
//

.version 9.0
.target sm_100
.address_size 64

	// .globl	_Z15MatrixMulkernelPdS_S_i

.visible .entry _Z15MatrixMulkernelPdS_S_i(
	.param .u64 .ptr .align 1 _Z15MatrixMulkernelPdS_S_i_param_0,
	.param .u64 .ptr .align 1 _Z15MatrixMulkernelPdS_S_i_param_1,
	.param .u64 .ptr .align 1 _Z15MatrixMulkernelPdS_S_i_param_2,
	.param .u32 _Z15MatrixMulkernelPdS_S_i_param_3
)
{
	.reg .pred 	%p<19>;
	.reg .b32 	%r<75>;
	.reg .b64 	%rd<91>;
	.reg .b64 	%fd<135>;

	ld.param.u64 	%rd4, [_Z15MatrixMulkernelPdS_S_i_param_0];
	ld.param.u64 	%rd5, [_Z15MatrixMulkernelPdS_S_i_param_1];
	ld.param.u64 	%rd6, [_Z15MatrixMulkernelPdS_S_i_param_2];
	ld.param.u32 	%r38, [_Z15MatrixMulkernelPdS_S_i_param_3];
	cvta.to.global.u64 	%rd1, %rd5;
	cvta.to.global.u64 	%rd2, %rd4;
	cvta.to.global.u64 	%rd3, %rd6;
	mov.u32 	%r39, %tid.x;
	mov.u32 	%r40, %ctaid.x;
	mov.u32 	%r41, %ntid.x;
	mad.lo.s32 	%r1, %r40, %r41, %r39;
	mov.u32 	%r42, %tid.y;
	mov.u32 	%r43, %ctaid.y;
	mov.u32 	%r44, %ntid.y;
	mad.lo.s32 	%r2, %r43, %r44, %r42;
	setp.lt.s32 	%p1, %r38, 1;
	mov.f64 	%fd126, 0d0000000000000000;
	@%p1 bra 	$L__BB0_12;
	mul.lo.s32 	%r3, %r38, %r2;
	add.s32 	%r46, %r38, -1;
	and.b32  	%r4, %r38, 7;
	setp.lt.u32 	%p2, %r46, 7;
	mov.f64 	%fd126, 0d0000000000000000;
	mov.b32 	%r67, 0;
	@%p2 bra 	$L__BB0_4;
	and.b32  	%r67, %r38, 2147483640;
	neg.s32 	%r65, %r67;
	shl.b32 	%r7, %r38, 3;
	mov.f64 	%fd126, 0d0000000000000000;
	mul.wide.u32 	%rd11, %r38, 8;
	mov.u32 	%r63, %r3;
	mov.u32 	%r64, %r1;
$L__BB0_3:
	.pragma "nounroll";
	mul.wide.u32 	%rd7, %r63, 8;
	add.s64 	%rd8, %rd1, %rd7;
	ld.global.f64 	%fd29, [%rd8];
	mul.wide.s32 	%rd9, %r64, 8;
	add.s64 	%rd10, %rd2, %rd9;
	ld.global.f64 	%fd30, [%rd10];
	fma.rn.f64 	%fd31, %fd29, %fd30, %fd126;
	ld.global.f64 	%fd32, [%rd8+8];
	add.s64 	%rd12, %rd10, %rd11;
	ld.global.f64 	%fd33, [%rd12];
	fma.rn.f64 	%fd34, %fd32, %fd33, %fd31;
	ld.global.f64 	%fd35, [%rd8+16];
	add.s64 	%rd13, %rd12, %rd11;
	ld.global.f64 	%fd36, [%rd13];
	fma.rn.f64 	%fd37, %fd35, %fd36, %fd34;
	ld.global.f64 	%fd38, [%rd8+24];
	add.s64 	%rd14, %rd13, %rd11;
	ld.global.f64 	%fd39, [%rd14];
	fma.rn.f64 	%fd40, %fd38, %fd39, %fd37;
	ld.global.f64 	%fd41, [%rd8+32];
	add.s64 	%rd15, %rd14, %rd11;
	ld.global.f64 	%fd42, [%rd15];
	fma.rn.f64 	%fd43, %fd41, %fd42, %fd40;
	ld.global.f64 	%fd44, [%rd8+40];
	add.s64 	%rd16, %rd15, %rd11;
	ld.global.f64 	%fd45, [%rd16];
	fma.rn.f64 	%fd46, %fd44, %fd45, %fd43;
	ld.global.f64 	%fd47, [%rd8+48];
	add.s64 	%rd17, %rd16, %rd11;
	ld.global.f64 	%fd48, [%rd17];
	fma.rn.f64 	%fd49, %fd47, %fd48, %fd46;
	ld.global.f64 	%fd50, [%rd8+56];
	add.s64 	%rd18, %rd17, %rd11;
	ld.global.f64 	%fd51, [%rd18];
	fma.rn.f64 	%fd126, %fd50, %fd51, %fd49;
	add.s32 	%r65, %r65, 8;
	add.s32 	%r64, %r64, %r7;
	add.s32 	%r63, %r63, 8;
	setp.ne.s32 	%p3, %r65, 0;
	@%p3 bra 	$L__BB0_3;
$L__BB0_4:
	setp.eq.s32 	%p4, %r4, 0;
	@%p4 bra 	$L__BB0_12;
	and.b32  	%r15, %r38, 3;
	setp.lt.u32 	%p5, %r4, 4;
	@%p5 bra 	$L__BB0_7;
	add.s32 	%r47, %r67, %r3;
	mul.wide.u32 	%rd19, %r47, 8;
	add.s64 	%rd20, %rd1, %rd19;
	ld.global.f64 	%fd53, [%rd20];
	mad.lo.s32 	%r48, %r67, %r38, %r1;
	mul.wide.s32 	%rd21, %r48, 8;
	add.s64 	%rd22, %rd2, %rd21;
	ld.global.f64 	%fd54, [%rd22];
	fma.rn.f64 	%fd55, %fd53, %fd54, %fd126;
	cvt.u64.u32 	%rd23, %r3;
	cvt.u64.u32 	%rd24, %r67;
	add.s64 	%rd25, %rd24, %rd23;
	shl.b64 	%rd26, %rd25, 3;
	add.s64 	%rd27, %rd1, %rd26;
	ld.global.f64 	%fd56, [%rd27+8];
	mul.wide.u32 	%rd28, %r38, 8;
	add.s64 	%rd29, %rd22, %rd28;
	ld.global.f64 	%fd57, [%rd29];
	fma.rn.f64 	%fd58, %fd56, %fd57, %fd55;
	ld.global.f64 	%fd59, [%rd27+16];
	add.s64 	%rd30, %rd29, %rd28;
	ld.global.f64 	%fd60, [%rd30];
	fma.rn.f64 	%fd61, %fd59, %fd60, %fd58;
	ld.global.f64 	%fd62, [%rd27+24];
	add.s64 	%rd31, %rd30, %rd28;
	ld.global.f64 	%fd63, [%rd31];
	fma.rn.f64 	%fd126, %fd62, %fd63, %fd61;
	add.s32 	%r67, %r67, 4;
$L__BB0_7:
	setp.eq.s32 	%p6, %r15, 0;
	@%p6 bra 	$L__BB0_12;
	setp.eq.s32 	%p7, %r15, 1;
	@%p7 bra 	$L__BB0_10;
	add.s32 	%r49, %r67, %r3;
	mul.wide.u32 	%rd32, %r49, 8;
	add.s64 	%rd33, %rd1, %rd32;
	ld.global.f64 	%fd65, [%rd33];
	mad.lo.s32 	%r50, %r67, %r38, %r1;
	mul.wide.s32 	%rd34, %r50, 8;
	add.s64 	%rd35, %rd2, %rd34;
	ld.global.f64 	%fd66, [%rd35];
	fma.rn.f64 	%fd67, %fd65, %fd66, %fd126;
	cvt.u64.u32 	%rd36, %r3;
	cvt.u64.u32 	%rd37, %r67;
	add.s64 	%rd38, %rd37, %rd36;
	shl.b64 	%rd39, %rd38, 3;
	add.s64 	%rd40, %rd1, %rd39;
	ld.global.f64 	%fd68, [%rd40+8];
	mul.wide.u32 	%rd41, %r38, 8;
	add.s64 	%rd42, %rd35, %rd41;
	ld.global.f64 	%fd69, [%rd42];
	fma.rn.f64 	%fd126, %fd68, %fd69, %fd67;
	add.s32 	%r67, %r67, 2;
$L__BB0_10:
	and.b32  	%r51, %r38, 1;
	setp.eq.b32 	%p8, %r51, 1;
	not.pred 	%p9, %p8;
	@%p9 bra 	$L__BB0_12;
	add.s32 	%r52, %r67, %r3;
	mul.wide.u32 	%rd43, %r52, 8;
	add.s64 	%rd44, %rd1, %rd43;
	ld.global.f64 	%fd70, [%rd44];
	mad.lo.s32 	%r53, %r67, %r38, %r1;
	mul.wide.s32 	%rd45, %r53, 8;
	add.s64 	%rd46, %rd2, %rd45;
	ld.global.f64 	%fd71, [%rd46];
	fma.rn.f64 	%fd126, %fd70, %fd71, %fd126;
$L__BB0_12:
	setp.lt.s32 	%p10, %r38, 1;
	mul.lo.s32 	%r20, %r38, %r2;
	add.s32 	%r21, %r20, %r1;
	mul.wide.s32 	%rd47, %r21, 8;
	add.s64 	%rd48, %rd3, %rd47;
	st.global.f64 	[%rd48], %fd126;
	mov.f64 	%fd134, 0d0000000000000000;
	@%p10 bra 	$L__BB0_24;
	add.s32 	%r55, %r38, -1;
	and.b32  	%r22, %r38, 7;
	setp.lt.u32 	%p11, %r55, 7;
	mov.f64 	%fd134, 0d0000000000000000;
	mov.b32 	%r73, 0;
	@%p11 bra 	$L__BB0_16;
	and.b32  	%r73, %r38, 2147483640;
	neg.s32 	%r71, %r73;
	shl.b32 	%r25, %r38, 3;
	mov.f64 	%fd134, 0d0000000000000000;
	mul.wide.u32 	%rd53, %r38, 8;
	mov.u32 	%r69, %r20;
	mov.u32 	%r70, %r1;
$L__BB0_15:
	.pragma "nounroll";
	mul.wide.u32 	%rd49, %r69, 8;
	add.s64 	%rd50, %rd3, %rd49;
	ld.global.f64 	%fd76, [%rd50];
	mul.wide.s32 	%rd51, %r70, 8;
	add.s64 	%rd52, %rd1, %rd51;
	ld.global.f64 	%fd77, [%rd52];
	fma.rn.f64 	%fd78, %fd76, %fd77, %fd134;
	ld.global.f64 	%fd79, [%rd50+8];
	add.s64 	%rd54, %rd52, %rd53;
	ld.global.f64 	%fd80, [%rd54];
	fma.rn.f64 	%fd81, %fd79, %fd80, %fd78;
	ld.global.f64 	%fd82, [%rd50+16];
	add.s64 	%rd55, %rd54, %rd53;
	ld.global.f64 	%fd83, [%rd55];
	fma.rn.f64 	%fd84, %fd82, %fd83, %fd81;
	ld.global.f64 	%fd85, [%rd50+24];
	add.s64 	%rd56, %rd55, %rd53;
	ld.global.f64 	%fd86, [%rd56];
	fma.rn.f64 	%fd87, %fd85, %fd86, %fd84;
	ld.global.f64 	%fd88, [%rd50+32];
	add.s64 	%rd57, %rd56, %rd53;
	ld.global.f64 	%fd89, [%rd57];
	fma.rn.f64 	%fd90, %fd88, %fd89, %fd87;
	ld.global.f64 	%fd91, [%rd50+40];
	add.s64 	%rd58, %rd57, %rd53;
	ld.global.f64 	%fd92, [%rd58];
	fma.rn.f64 	%fd93, %fd91, %fd92, %fd90;
	ld.global.f64 	%fd94, [%rd50+48];
	add.s64 	%rd59, %rd58, %rd53;
	ld.global.f64 	%fd95, [%rd59];
	fma.rn.f64 	%fd96, %fd94, %fd95, %fd93;
	ld.global.f64 	%fd97, [%rd50+56];
	add.s64 	%rd60, %rd59, %rd53;
	ld.global.f64 	%fd98, [%rd60];
	fma.rn.f64 	%fd134, %fd97, %fd98, %fd96;
	add.s32 	%r71, %r71, 8;
	add.s32 	%r70, %r70, %r25;
	add.s32 	%r69, %r69, 8;
	setp.ne.s32 	%p12, %r71, 0;
	@%p12 bra 	$L__BB0_15;
$L__BB0_16:
	setp.eq.s32 	%p13, %r22, 0;
	@%p13 bra 	$L__BB0_24;
	and.b32  	%r33, %r38, 3;
	setp.lt.u32 	%p14, %r22, 4;
	@%p14 bra 	$L__BB0_19;
	add.s32 	%r56, %r73, %r20;
	mul.wide.u32 	%rd61, %r56, 8;
	add.s64 	%rd62, %rd3, %rd61;
	ld.global.f64 	%fd100, [%rd62];
	mad.lo.s32 	%r57, %r73, %r38, %r1;
	mul.wide.s32 	%rd63, %r57, 8;
	add.s64 	%rd64, %rd1, %rd63;
	ld.global.f64 	%fd101, [%rd64];
	fma.rn.f64 	%fd102, %fd100, %fd101, %fd134;
	cvt.u64.u32 	%rd65, %r20;
	cvt.u64.u32 	%rd66, %r73;
	add.s64 	%rd67, %rd66, %rd65;
	shl.b64 	%rd68, %rd67, 3;
	add.s64 	%rd69, %rd3, %rd68;
	ld.global.f64 	%fd103, [%rd69+8];
	mul.wide.u32 	%rd70, %r38, 8;
	add.s64 	%rd71, %rd64, %rd70;
	ld.global.f64 	%fd104, [%rd71];
	fma.rn.f64 	%fd105, %fd103, %fd104, %fd102;
	ld.global.f64 	%fd106, [%rd69+16];
	add.s64 	%rd72, %rd71, %rd70;
	ld.global.f64 	%fd107, [%rd72];
	fma.rn.f64 	%fd108, %fd106, %fd107, %fd105;
	ld.global.f64 	%fd109, [%rd69+24];
	add.s64 	%rd73, %rd72, %rd70;
	ld.global.f64 	%fd110, [%rd73];
	fma.rn.f64 	%fd134, %fd109, %fd110, %fd108;
	add.s32 	%r73, %r73, 4;
$L__BB0_19:
	setp.eq.s32 	%p15, %r33, 0;
	@%p15 bra 	$L__BB0_24;
	setp.eq.s32 	%p16, %r33, 1;
	@%p16 bra 	$L__BB0_22;
	add.s32 	%r58, %r73, %r20;
	mul.wide.u32 	%rd74, %r58, 8;
	add.s64 	%rd75, %rd3, %rd74;
	ld.global.f64 	%fd112, [%rd75];
	mad.lo.s32 	%r59, %r73, %r38, %r1;
	mul.wide.s32 	%rd76, %r59, 8;
	add.s64 	%rd77, %rd1, %rd76;
	ld.global.f64 	%fd113, [%rd77];
	fma.rn.f64 	%fd114, %fd112, %fd113, %fd134;
	cvt.u64.u32 	%rd78, %r20;
	cvt.u64.u32 	%rd79, %r73;
	add.s64 	%rd80, %rd79, %rd78;
	shl.b64 	%rd81, %rd80, 3;
	add.s64 	%rd82, %rd3, %rd81;
	ld.global.f64 	%fd115, [%rd82+8];
	mul.wide.u32 	%rd83, %r38, 8;
	add.s64 	%rd84, %rd77, %rd83;
	ld.global.f64 	%fd116, [%rd84];
	fma.rn.f64 	%fd134, %fd115, %fd116, %fd114;
	add.s32 	%r73, %r73, 2;
$L__BB0_22:
	and.b32  	%r60, %r38, 1;
	setp.eq.b32 	%p17, %r60, 1;
	not.pred 	%p18, %p17;
	@%p18 bra 	$L__BB0_24;
	add.s32 	%r61, %r73, %r20;
	mul.wide.u32 	%rd85, %r61, 8;
	add.s64 	%rd86, %rd3, %rd85;
	ld.global.f64 	%fd117, [%rd86];
	mad.lo.s32 	%r62, %r73, %r38, %r1;
	mul.wide.s32 	%rd87, %r62, 8;
	add.s64 	%rd88, %rd1, %rd87;
	ld.global.f64 	%fd118, [%rd88];
	fma.rn.f64 	%fd134, %fd117, %fd118, %fd134;
$L__BB0_24:
	add.s64 	%rd90, %rd2, %rd47;
	st.global.f64 	[%rd90], %fd134;
	ret;

}


// ===== COMPILED SASS (sm_100) =====

	.target	sm_100

	.elftype	@"ET_EXEC"


//--------------------- .note.nv.tkinfo           --------------------------
	.section	.note.nv.tkinfo,"",@"SHT_NOTE"
	.sectionflags	@"SHF_NOTE_NV_TKINFO"
	.tkinfo
        /*0018*/ 	.word	0x00000002
        /*0030*/ 	.string	""
        /*0030*/ 	.string	"ptxas"
        /*0030*/ 	.string	"Cuda compilation tools, release 13.0, V13.0.88"
        /*0030*/ 	.string	"Build cuda_13.0.r13.0/compiler.36424714_0"
        /*0030*/ 	.string	"-arch sm_100 -m 64 "



//--------------------- .note.nv.cuinfo           --------------------------
	.section	.note.nv.cuinfo,"",@"SHT_NOTE"
	.sectionflags	@"SHF_NOTE_NV_CUINFO"
        /*0018*/ 	.short	0x0002
        /*001a*/ 	.short	0x0064
        /*001c*/ 	.short	0x0082
	.zero		2


//--------------------- .nv.info                  --------------------------
	.section	.nv.info,"",@"SHT_CUDA_INFO"
	.align	4


	//----- nvinfo : EIATTR_REGCOUNT
	.align		4
        /*0000*/ 	.byte	0x04, 0x2f
        /*0002*/ 	.short	(.L_1 - .L_0)
	.align		4
.L_0:
        /*0004*/ 	.word	index@(_Z15MatrixMulkernelPdS_S_i)
        /*0008*/ 	.word	0x00000020


	//----- nvinfo : EIATTR_FRAME_SIZE
	.align		4
.L_1:
        /*000c*/ 	.byte	0x04, 0x11
        /*000e*/ 	.short	(.L_3 - .L_2)
	.align		4
.L_2:
        /*0010*/ 	.word	index@(_Z15MatrixMulkernelPdS_S_i)
        /*0014*/ 	.word	0x00000000


	//----- nvinfo : EIATTR_MIN_STACK_SIZE
	.align		4
.L_3:
        /*0018*/ 	.byte	0x04, 0x12
        /*001a*/ 	.short	(.L_5 - .L_4)
	.align		4
.L_4:
        /*001c*/ 	.word	index@(_Z15MatrixMulkernelPdS_S_i)
        /*0020*/ 	.word	0x00000000
.L_5:


//--------------------- .nv.compat                --------------------------
	.section	.nv.compat,"",@"SHT_CUDA_COMPAT_INFO"
	.align	4
        /*0000*/ 	.byte	0x02, 0x09, 0x00, 0x00, 0x02, 0x02, 0x01, 0x00, 0x02, 0x05, 0x05, 0x00, 0x03, 0x07, 0x01, 0x01
        /*0010*/ 	.byte	0x02, 0x03, 0x00, 0x00, 0x02, 0x06, 0x01, 0x00, 0x04, 0x0b, 0x08, 0x00, 0x01, 0x00, 0x00, 0x00
        /*0020*/ 	.byte	0x00, 0x00, 0x00, 0x00


//--------------------- .nv.info._Z15MatrixMulkernelPdS_S_i --------------------------
	.section	.nv.info._Z15MatrixMulkernelPdS_S_i,"",@"SHT_CUDA_INFO"
	.sectionflags	@""
	.align	4


	//----- nvinfo : EIATTR_CUDA_API_VERSION
	.align		4
        /*0000*/ 	.byte	0x04, 0x37
        /*0002*/ 	.short	(.L_7 - .L_6)
.L_6:
        /*0004*/ 	.word	0x00000082


	//----- nvinfo : EIATTR_KPARAM_INFO
	.align		4
.L_7:
        /*0008*/ 	.byte	0x04, 0x17
        /*000a*/ 	.short	(.L_9 - .L_8)
.L_8:
        /*000c*/ 	.word	0x00000000
        /*0010*/ 	.short	0x0003
        /*0012*/ 	.short	0x0018
        /*0014*/ 	.byte	0x00, 0xf0, 0x11, 0x00


	//----- nvinfo : EIATTR_KPARAM_INFO
	.align		4
.L_9:
        /*0018*/ 	.byte	0x04, 0x17
        /*001a*/ 	.short	(.L_11 - .L_10)
.L_10:
        /*001c*/ 	.word	0x00000000
        /*0020*/ 	.short	0x0002
        /*0022*/ 	.short	0x0010
        /*0024*/ 	.byte	0x00, 0xf5, 0x21, 0x00


	//----- nvinfo : EIATTR_KPARAM_INFO
	.align		4
.L_11:
        /*0028*/ 	.byte	0x04, 0x17
        /*002a*/ 	.short	(.L_13 - .L_12)
.L_12:
        /*002c*/ 	.word	0x00000000
        /*0030*/ 	.short	0x0001
        /*0032*/ 	.short	0x0008
        /*0034*/ 	.byte	0x00, 0xf5, 0x21, 0x00


	//----- nvinfo : EIATTR_KPARAM_INFO
	.align		4
.L_13:
        /*0038*/ 	.byte	0x04, 0x17
        /*003a*/ 	.short	(.L_15 - .L_14)
.L_14:
        /*003c*/ 	.word	0x00000000
        /*0040*/ 	.short	0x0000
        /*0042*/ 	.short	0x0000
        /*0044*/ 	.byte	0x00, 0xf5, 0x21, 0x00


	//----- nvinfo : EIATTR_SPARSE_MMA_MASK
	.align		4
.L_15:
        /*0048*/ 	.byte	0x03, 0x50
        /*004a*/ 	.short	0x0000


	//----- nvinfo : EIATTR_MAXREG_COUNT
	.align		4
        /*004c*/ 	.byte	0x03, 0x1b
        /*004e*/ 	.short	0x00ff


	//----- nvinfo : EIATTR_MERCURY_ISA_VERSION
	.align		4
        /*0050*/ 	.byte	0x03, 0x5f
        /*0052*/ 	.short	0x0101


	//----- nvinfo : EIATTR_VRC_CTA_INIT_COUNT
	.align		4
        /*0054*/ 	.byte	0x02, 0x4a
	.zero		1
	.zero		1


	//----- nvinfo : EIATTR_EXIT_INSTR_OFFSETS
	.align		4
        /*0058*/ 	.byte	0x04, 0x1c
        /*005a*/ 	.short	(.L_17 - .L_16)


	//   ....[0]....
.L_16:
        /*005c*/ 	.word	0x00000fc0


	//----- nvinfo : EIATTR_CBANK_PARAM_SIZE
	.align		4
.L_17:
        /*0060*/ 	.byte	0x03, 0x19
        /*0062*/ 	.short	0x001c


	//----- nvinfo : EIATTR_PARAM_CBANK
	.align		4
        /*0064*/ 	.byte	0x04, 0x0a
        /*0066*/ 	.short	(.L_19 - .L_18)
	.align		4
.L_18:
        /*0068*/ 	.word	index@(.nv.constant0._Z15MatrixMulkernelPdS_S_i)
        /*006c*/ 	.short	0x0380
        /*006e*/ 	.short	0x001c


	//----- nvinfo : EIATTR_SW_WAR
	.align		4
.L_19:
        /*0070*/ 	.byte	0x04, 0x36
        /*0072*/ 	.short	(.L_21 - .L_20)
.L_20:
        /*0074*/ 	.word	0x00000008
.L_21:


//--------------------- .nv.callgraph             --------------------------
	.section	.nv.callgraph,"",@"SHT_CUDA_CALLGRAPH"
	.align	4
	.sectionentsize	8
	.align		4
        /*0000*/ 	.word	0x00000000
	.align		4
        /*0004*/ 	.word	0xffffffff
	.align		4
        /*0008*/ 	.word	0x00000000
	.align		4
        /*000c*/ 	.word	0xfffffffe
	.align		4
        /*0010*/ 	.word	0x00000000
	.align		4
        /*0014*/ 	.word	0xfffffffd
	.align		4
        /*0018*/ 	.word	0x00000000
	.align		4
        /*001c*/ 	.word	0xfffffffc


//--------------------- .text._Z15MatrixMulkernelPdS_S_i --------------------------
	.section	.text._Z15MatrixMulkernelPdS_S_i,"ax",@progbits
	.align	128
        .global         _Z15MatrixMulkernelPdS_S_i
        .type           _Z15MatrixMulkernelPdS_S_i,@function
        .size           _Z15MatrixMulkernelPdS_S_i,(.L_x_9 - _Z15MatrixMulkernelPdS_S_i)
        .other          _Z15MatrixMulkernelPdS_S_i,@"STO_CUDA_ENTRY STV_DEFAULT"
_Z15MatrixMulkernelPdS_S_i:
.text._Z15MatrixMulkernelPdS_S_i:
[----:B------:R-:W-:Y:S08]  /*0000*/  LDC R1, c[0x0][0x37c] ;  /* 0x0000df00ff017b82 */ /* 0x000ff00000000800 */
[----:B------:R-:W0:Y:S01]  /*0010*/  LDC R0, c[0x0][0x398] ;  /* 0x0000e600ff007b82 */ /* 0x000e220000000800 */
[----:B------:R-:W1:Y:S01]  /*0020*/  S2R R3, SR_TID.X ;  /* 0x0000000000037919 */ /* 0x000e620000002100 */
[----:B------:R-:W2:Y:S01]  /*0030*/  LDCU.64 UR4, c[0x0][0x358] ;  /* 0x00006b00ff0477ac */ /* 0x000ea20008000a00 */
[----:B------:R-:W-:Y:S01]  /*0040*/  CS2R R6, SRZ ;  /* 0x0000000000067805 */ /* 0x000fe2000001ff00 */
[----:B------:R-:W3:Y:S04]  /*0050*/  S2R R11, SR_TID.Y ;  /* 0x00000000000b7919 */ /* 0x000ee80000002200 */
[----:B------:R-:W1:Y:S08]  /*0060*/  LDC R2, c[0x0][0x360] ;  /* 0x0000d800ff027b82 */ /* 0x000e700000000800 */
[----:B------:R-:W1:Y:S08]  /*0070*/  S2UR UR6, SR_CTAID.X ;  /* 0x00000000000679c3 */ /* 0x000e700000002500 */
[----:B------:R-:W3:Y:S01]  /*0080*/  S2UR UR7, SR_CTAID.Y ;  /* 0x00000000000779c3 */ /* 0x000ee20000002600 */
[----:B0-----:R-:W-:-:S02]  /*0090*/  ISETP.GE.AND P0, PT, R0, 0x1, PT ;  /* 0x000000010000780c */ /* 0x001fc40003f06270 */
[----:B------:R-:W-:-:S05]  /*00a0*/  IADD3 R5, PT, PT, R0, -0x1, RZ ;  /* 0xffffffff00057810 */ /* 0x000fca0007ffe0ff */
[----:B------:R-:W3:Y:S01]  /*00b0*/  LDC R4, c[0x0][0x364] ;  /* 0x0000d900ff047b82 */ /* 0x000ee20000000800 */
[----:B-1----:R-:W-:Y:S02]  /*00c0*/  IMAD R3, R2, UR6, R3 ;  /* 0x0000000602037c24 */ /* 0x002fe4000f8e0203 */
[----:B---3--:R-:W-:-:S03]  /*00d0*/  IMAD R11, R4, UR7, R11 ;  /* 0x00000007040b7c24 */ /* 0x008fc6000f8e020b */
[----:B--2---:R-:W-:Y:S05]  /*00e0*/  @!P0 BRA `(.L_x_0) ;  /* 0x0000000400d08947 */ /* 0x004fea0003800000 */
[----:B------:R-:W-:Y:S01]  /*00f0*/  ISETP.GE.U32.AND P1, PT, R5, 0x7, PT ;  /* 0x000000070500780c */ /* 0x000fe20003f26070 */
[----:B------:R-:W-:Y:S01]  /*0100*/  HFMA2 R9, -RZ, RZ, 0, 0 ;  /* 0x00000000ff097431 */ /* 0x000fe200000001ff */
[----:B------:R-:W-:Y:S01]  /*0110*/  LOP3.LUT R4, R0, 0x7, RZ, 0xc0, !PT ;  /* 0x0000000700047812 */ /* 0x000fe200078ec0ff */
[----:B------:R-:W-:Y:S01]  /*0120*/  IMAD R8, R11, R0, RZ ;  /* 0x000000000b087224 */ /* 0x000fe200078e02ff */
[----:B------:R-:W-:Y:S02]  /*0130*/  CS2R R6, SRZ ;  /* 0x0000000000067805 */ /* 0x000fe4000001ff00 */
[----:B------:R-:W-:-:S07]  /*0140*/  ISETP.NE.AND P2, PT, R4, RZ, PT ;  /* 0x000000ff0400720c */ /* 0x000fce0003f45270 */
[----:B------:R-:W-:Y:S06]  /*0150*/  @!P1 BRA `(.L_x_1) ;  /* 0x0000000000b49947 */ /* 0x000fec0003800000 */
[----:B------:R-:W-:Y:S01]  /*0160*/  LOP3.LUT R9, R0, 0x7ffffff8, RZ, 0xc0, !PT ;  /* 0x7ffffff800097812 */ /* 0x000fe200078ec0ff */
[----:B------:R-:W-:Y:S01]  /*0170*/  IMAD.MOV.U32 R2, RZ, RZ, R8 ;  /* 0x000000ffff027224 */ /* 0x000fe200078e0008 */
[----:B------:R-:W-:Y:S02]  /*0180*/  MOV R27, R3 ;  /* 0x00000003001b7202 */ /* 0x000fe40000000f00 */
[----:B------:R-:W-:Y:S01]  /*0190*/  CS2R R6, SRZ ;  /* 0x0000000000067805 */ /* 0x000fe2000001ff00 */
[----:B------:R-:W-:-:S07]  /*01a0*/  IMAD.MOV R10, RZ, RZ, -R9 ;  /* 0x000000ffff0a7224 */ /* 0x000fce00078e0a09 */
.L_x_2:
[----:B------:R-:W0:Y:S08]  /*01b0*/  LDC.64 R12, c[0x0][0x388] ;  /* 0x0000e200ff0c7b82 */ /* 0x000e300000000a00 */
[----:B------:R-:W1:Y:S01]  /*01c0*/  LDC.64 R28, c[0x0][0x380] ;  /* 0x0000e000ff1c7b82 */ /* 0x000e620000000a00 */
[----:B0-----:R-:W-:-:S05]  /*01d0*/  IMAD.WIDE.U32 R12, R2, 0x8, R12 ;  /* 0x00000008020c7825 */ /* 0x001fca00078e000c */
[----:B------:R-:W2:Y:S01]  /*01e0*/  LDG.E.64 R20, desc[UR4][R12.64] ;  /* 0x000000040c147981 */ /* 0x000ea2000c1e1b00 */
[----:B-1----:R-:W-:-:S03]  /*01f0*/  IMAD.WIDE R28, R27, 0x8, R28 ;  /* 0x000000081b1c7825 */ /* 0x002fc600078e021c */
[----:B------:R-:W3:Y:S04]  /*0200*/  LDG.E.64 R18, desc[UR4][R12.64+0x8] ;  /* 0x000008040c127981 */ /* 0x000ee8000c1e1b00 */
[----:B------:R-:W2:Y:S01]  /*0210*/  LDG.E.64 R22, desc[UR4][R28.64] ;  /* 0x000000041c167981 */ /* 0x000ea2000c1e1b00 */
[----:B------:R-:W-:-:S05]  /*0220*/  IMAD.WIDE.U32 R16, R0, 0x8, R28 ;  /* 0x0000000800107825 */ /* 0x000fca00078e001c */
[----:B------:R0:W3:Y:S02]  /*0230*/  LDG.E.64 R14, desc[UR4][R16.64] ;  /* 0x00000004100e7981 */ /* 0x0000e4000c1e1b00 */
[C---:B0-----:R-:W-:Y:S01]  /*0240*/  IMAD.WIDE.U32 R16, R0.reuse, 0x8, R16 ;  /* 0x0000000800107825 */ /* 0x041fe200078e0010 */
[----:B--2---:R-:W-:Y:S01]  /*0250*/  DFMA R22, R20, R22, R6 ;  /* 0x000000161416722b */ /* 0x004fe20000000006 */
[----:B------:R-:W2:Y:S04]  /*0260*/  LDG.E.64 R6, desc[UR4][R12.64+0x10] ;  /* 0x000010040c067981 */ /* 0x000ea8000c1e1b00 */
[----:B------:R-:W2:Y:S01]  /*0270*/  LDG.E.64 R20, desc[UR4][R16.64] ;  /* 0x0000000410147981 */ /* 0x000ea2000c1e1b00 */
[C---:B------:R-:W-:Y:S02]  /*0280*/  IMAD.WIDE.U32 R24, R0.reuse, 0x8, R16 ;  /* 0x0000000800187825 */ /* 0x040fe400078e0010 */
[----:B---3--:R-:W-:Y:S01]  /*0290*/  DFMA R22, R18, R14, R22 ;  /* 0x0000000e1216722b */ /* 0x008fe20000000016 */
[----:B------:R-:W3:Y:S04]  /*02a0*/  LDG.E.64 R18, desc[UR4][R12.64+0x18] ;  /* 0x000018040c127981 */ /* 0x000ee8000c1e1b00 */
[----:B------:R-:W3:Y:S01]  /*02b0*/  LDG.E.64 R14, desc[UR4][R24.64] ;  /* 0x00000004180e7981 */ /* 0x000ee2000c1e1b00 */
[----:B------:R-:W-:-:S03]  /*02c0*/  IMAD.WIDE.U32 R28, R0, 0x8, R24 ;  /* 0x00000008001c7825 */ /* 0x000fc600078e0018 */
[----:B------:R-:W4:Y:S01]  /*02d0*/  LDG.E.64 R16, desc[UR4][R12.64+0x28] ;  /* 0x000028040c107981 */ /* 0x000f22000c1e1b00 */
[----:B--2---:R-:W-:-:S03]  /*02e0*/  DFMA R22, R6, R20, R22 ;  /* 0x000000140616722b */ /* 0x004fc60000000016 */
[----:B------:R-:W2:Y:S04]  /*02f0*/  LDG.E.64 R20, desc[UR4][R12.64+0x20] ;  /* 0x000020040c147981 */ /* 0x000ea8000c1e1b00 */
[----:B------:R0:W2:Y:S01]  /*0300*/  LDG.E.64 R6, desc[UR4][R28.64] ;  /* 0x000000041c067981 */ /* 0x0000a2000c1e1b00 */
[----:B---3--:R-:W-:Y:S01]  /*0310*/  DFMA R18, R18, R14, R22 ;  /* 0x0000000e1212722b */ /* 0x008fe20000000016 */
[----:B0-----:R-:W-:-:S05]  /*0320*/  IMAD.WIDE.U32 R28, R0, 0x8, R28 ;  /* 0x00000008001c7825 */ /* 0x001fca00078e001c */
[----:B------:R-:W4:Y:S01]  /*0330*/  LDG.E.64 R14, desc[UR4][R28.64] ;  /* 0x000000041c0e7981 */ /* 0x000f22000c1e1b00 */
[----:B------:R-:W-:-:S04]  /*0340*/  IMAD.WIDE.U32 R22, R0, 0x8, R28 ;  /* 0x0000000800167825 */ /* 0x000fc800078e001c */
[----:B------:R-:W-:-:S06]  /*0350*/  IMAD.WIDE.U32 R24, R0, 0x8, R22 ;  /* 0x0000000800187825 */ /* 0x000fcc00078e0016 */
[----:B------:R-:W3:Y:S01]  /*0360*/  LDG.E.64 R24, desc[UR4][R24.64] ;  /* 0x0000000418187981 */ /* 0x000ee2000c1e1b00 */
[----:B--2---:R-:W-:-:S03]  /*0370*/  DFMA R20, R20, R6, R18 ;  /* 0x000000061414722b */ /* 0x004fc60000000012 */
[----:B------:R-:W2:Y:S04]  /*0380*/  LDG.E.64 R18, desc[UR4][R12.64+0x30] ;  /* 0x000030040c127981 */ /* 0x000ea8000c1e1b00 */
[----:B------:R-:W2:Y:S04]  /*0390*/  LDG.E.64 R6, desc[UR4][R22.64] ;  /* 0x0000000416067981 */ /* 0x000ea8000c1e1b00 */
[----:B------:R-:W3:Y:S01]  /*03a0*/  LDG.E.64 R22, desc[UR4][R12.64+0x38] ;  /* 0x000038040c167981 */ /* 0x000ee2000c1e1b00 */
[----:B------:R-:W-:Y:S01]  /*03b0*/  IADD3 R10, PT, PT, R10, 0x8, RZ ;  /* 0x000000080a0a7810 */ /* 0x000fe20007ffe0ff */
[----:B----4-:R-:W-:-:S03]  /*03c0*/  DFMA R14, R16, R14, R20 ;  /* 0x0000000e100e722b */ /* 0x010fc60000000014 */
[----:B------:R-:W-:Y:S01]  /*03d0*/  ISETP.NE.AND P1, PT, R10, RZ, PT ;  /* 0x000000ff0a00720c */ /* 0x000fe20003f25270 */
[----:B------:R-:W-:Y:S01]  /*03e0*/  VIADD R2, R2, 0x8 ;  /* 0x0000000802027836 */ /* 0x000fe20000000000 */
[----:B------:R-:W-:-:S03]  /*03f0*/  LEA R27, R0, R27, 0x3 ;  /* 0x0000001b001b7211 */ /* 0x000fc600078e18ff */
[----:B--2---:R-:W-:-:S08]  /*0400*/  DFMA R6, R18, R6, R14 ;  /* 0x000000061206722b */ /* 0x004fd0000000000e */
[----:B---3--:R-:W-:Y:S01]  /*0410*/  DFMA R6, R22, R24, R6 ;  /* 0x000000181606722b */ /* 0x008fe20000000006 */
[----:B------:R-:W-:Y:S10]  /*0420*/  @P1 BRA `(.L_x_2) ;  /* 0xfffffffc00601947 */ /* 0x000ff4000383ffff */
.L_x_1:
[----:B------:R-:W-:Y:S05]  /*0430*/  @!P2 BRA `(.L_x_0) ;  /* 0x0000000000fca947 */ /* 0x000fea0003800000 */
[----:B------:R-:W-:Y:S02]  /*0440*/  ISETP.GE.U32.AND P2, PT, R4, 0x4, PT ;  /* 0x000000040400780c */ /* 0x000fe40003f46070 */
[----:B------:R-:W-:-:S04]  /*0450*/  LOP3.LUT R2, R0, 0x3, RZ, 0xc0, !PT ;  /* 0x0000000300027812 */ /* 0x000fc800078ec0ff */
[----:B------:R-:W-:-:S07]  /*0460*/  ISETP.NE.AND P1, PT, R2, RZ, PT ;  /* 0x000000ff0200720c */ /* 0x000fce0003f25270 */
[----:B------:R-:W-:Y:S06]  /*0470*/  @!P2 BRA `(.L_x_3) ;  /* 0x00000000006ca947 */ /* 0x000fec0003800000 */
[----:B------:R-:W0:Y:S01]  /*0480*/  LDC.64 R26, c[0x0][0x388] ;  /* 0x0000e200ff1a7b82 */ /* 0x000e220000000a00 */
[----:B------:R-:W1:Y:S01]  /*0490*/  LDCU.64 UR6, c[0x0][0x388] ;  /* 0x00007100ff0677ac */ /* 0x000e620008000a00 */
[CC--:B------:R-:W-:Y:S01]  /*04a0*/  IADD3 R13, PT, PT, R8.reuse, R9.reuse, RZ ;  /* 0x00000009080d7210 */ /* 0x0c0fe20007ffe0ff */
[----:B------:R-:W-:Y:S01]  /*04b0*/  IMAD R17, R9, R0, R3 ;  /* 0x0000000009117224 */ /* 0x000fe200078e0203 */
[----:B------:R-:W-:-:S04]  /*04c0*/  IADD3 R4, P2, PT, R8, R9, RZ ;  /* 0x0000000908047210 */ /* 0x000fc80007f5e0ff */
[----:B------:R-:W2:Y:S01]  /*04d0*/  LDC.64 R14, c[0x0][0x380] ;  /* 0x0000e000ff0e7b82 */ /* 0x000ea20000000a00 */
[----:B0-----:R-:W-:-:S06]  /*04e0*/  IMAD.WIDE.U32 R26, R13, 0x8, R26 ;  /* 0x000000080d1a7825 */ /* 0x001fcc00078e001a */
[----:B------:R-:W3:Y:S01]  /*04f0*/  LDG.E.64 R26, desc[UR4][R26.64] ;  /* 0x000000041a1a7981 */ /* 0x000ee2000c1e1b00 */
[----:B--2---:R-:W-:-:S04]  /*0500*/  IMAD.WIDE R14, R17, 0x8, R14 ;  /* 0x00000008110e7825 */ /* 0x004fc800078e020e */
[----:B------:R-:W-:Y:S01]  /*0510*/  IMAD.X R17, RZ, RZ, RZ, P2 ;  /* 0x000000ffff117224 */ /* 0x000fe200010e06ff */
[----:B-1----:R-:W-:Y:S01]  /*0520*/  LEA R28, P2, R4, UR6, 0x3 ;  /* 0x00000006041c7c11 */ /* 0x002fe2000f8418ff */
[----:B------:R-:W3:Y:S01]  /*0530*/  LDG.E.64 R12, desc[UR4][R14.64] ;  /* 0x000000040e0c7981 */ /* 0x000ee2000c1e1b00 */
[----:B------:R-:W-:Y:S02]  /*0540*/  IMAD.WIDE.U32 R18, R0, 0x8, R14 ;  /* 0x0000000800127825 */ /* 0x000fe400078e000e */
[----:B------:R-:W-:-:S05]  /*0550*/  LEA.HI.X R29, R4, UR7, R17, 0x3, P2 ;  /* 0x00000007041d7c11 */ /* 0x000fca00090f1c11 */
[----:B------:R-:W2:Y:S01]  /*0560*/  LDG.E.64 R16, desc[UR4][R28.64+0x8] ;  /* 0x000008041c107981 */ /* 0x000ea2000c1e1b00 */
[----:B------:R-:W-:-:S03]  /*0570*/  IMAD.WIDE.U32 R22, R0, 0x8, R18 ;  /* 0x0000000800167825 */ /* 0x000fc600078e0012 */
[----:B------:R-:W2:Y:S04]  /*0580*/  LDG.E.64 R14, desc[UR4][R18.64] ;  /* 0x00000004120e7981 */ /* 0x000ea8000c1e1b00 */
[----:B------:R-:W4:Y:S01]  /*0590*/  LDG.E.64 R20, desc[UR4][R22.64] ;  /* 0x0000000416147981 */ /* 0x000f22000c1e1b00 */
[----:B------:R-:W-:-:S03]  /*05a0*/  IMAD.WIDE.U32 R24, R0, 0x8, R22 ;  /* 0x0000000800187825 */ /* 0x000fc600078e0016 */
[----:B------:R-:W4:Y:S04]  /*05b0*/  LDG.E.64 R18, desc[UR4][R28.64+0x10] ;  /* 0x000010041c127981 */ /* 0x000f28000c1e1b00 */
[----:B------:R-:W5:Y:S04]  /*05c0*/  LDG.E.64 R22, desc[UR4][R28.64+0x18] ;  /* 0x000018041c167981 */ /* 0x000f68000c1e1b00 */
[----:B------:R-:W5:Y:S01]  /*05d0*/  LDG.E.64 R24, desc[UR4][R24.64] ;  /* 0x0000000418187981 */ /* 0x000f62000c1e1b00 */
[----:B------:R-:W-:Y:S01]  /*05e0*/  IADD3 R9, PT, PT, R9, 0x4, RZ ;  /* 0x0000000409097810 */ /* 0x000fe20007ffe0ff */
[----:B---3--:R-:W-:-:S08]  /*05f0*/  DFMA R12, R26, R12, R6 ;  /* 0x0000000c1a0c722b */ /* 0x008fd00000000006 */
[----:B--2---:R-:W-:-:S08]  /*0600*/  DFMA R12, R16, R14, R12 ;  /* 0x0000000e100c722b */ /* 0x004fd0000000000c */
[----:B----4-:R-:W-:-:S08]  /*0610*/  DFMA R12, R18, R20, R12 ;  /* 0x00000014120c722b */ /* 0x010fd0000000000c */
[----:B-----5:R-:W-:-:S11]  /*0620*/  DFMA R6, R22, R24, R12 ;  /* 0x000000181606722b */ /* 0x020fd6000000000c */
.L_x_3:
[----:B------:R-:W-:Y:S05]  /*0630*/  @!P1 BRA `(.L_x_0) ;  /* 0x00000000007c9947 */ /* 0x000fea0003800000 */
[----:B------:R-:W-:Y:S01]  /*0640*/  ISETP.NE.AND P2, PT, R2, 0x1, PT ;  /* 0x000000010200780c */ /* 0x000fe20003f45270 */
[----:B------:R-:W0:Y:S01]  /*0650*/  LDC.64 R20, c[0x0][0x388] ;  /* 0x0000e200ff147b82 */ /* 0x000e220000000a00 */
[----:B------:R-:W-:-:S04]  /*0660*/  LOP3.LUT R2, R0, 0x1, RZ, 0xc0, !PT ;  /* 0x0000000100027812 */ /* 0x000fc800078ec0ff */
[----:B------:R-:W-:-:S03]  /*0670*/  ISETP.NE.U32.AND P1, PT, R2, 0x1, PT ;  /* 0x000000010200780c */ /* 0x000fc60003f25070 */
[----:B------:R-:W1:Y:S04]  /*0680*/  LDC.64 R22, c[0x0][0x380] ;  /* 0x0000e000ff167b82 */ /* 0x000e680000000a00 */
[CC--:B------:R-:W-:Y:S01]  /*0690*/  @P2 IADD3 R17, PT, PT, R8.reuse, R9.reuse, RZ ;  /* 0x0000000908112210 */ /* 0x0c0fe20007ffe0ff */
[C---:B------:R-:W-:Y:S01]  /*06a0*/  @P2 IMAD R25, R9.reuse, R0, R3 ;  /* 0x0000000009192224 */ /* 0x040fe200078e0203 */
[----:B------:R-:W-:Y:S01]  /*06b0*/  @P2 IADD3 R2, P3, PT, R8, R9, RZ ;  /* 0x0000000908022210 */ /* 0x000fe20007f7e0ff */
[----:B------:R-:W-:Y:S01]  /*06c0*/  @P2 VIADD R9, R9, 0x2 ;  /* 0x0000000209092836 */ /* 0x000fe20000000000 */
[----:B------:R-:W2:Y:S02]  /*06d0*/  @P2 LDC.64 R12, c[0x0][0x388] ;  /* 0x0000e200ff0c2b82 */ /* 0x000ea40000000a00 */
[----:B------:R-:W-:-:S06]  /*06e0*/  @P2 IADD3.X R4, PT, PT, RZ, RZ, RZ, P3, !PT ;  /* 0x000000ffff042210 */ /* 0x000fcc0001ffe4ff */
[----:B------:R-:W3:Y:S01]  /*06f0*/  LDC.64 R18, c[0x0][0x388] ;  /* 0x0000e200ff127b82 */ /* 0x000ee20000000a00 */
[----:B0-----:R-:W-:-:S07]  /*0700*/  @P2 IMAD.WIDE.U32 R20, R17, 0x8, R20 ;  /* 0x0000000811142825 */ /* 0x001fce00078e0014 */
[----:B------:R-:W0:Y:S01]  /*0710*/  LDC.64 R14, c[0x0][0x380] ;  /* 0x0000e000ff0e7b82 */ /* 0x000e220000000a00 */
[----:B-1----:R-:W-:Y:S01]  /*0720*/  @P2 IMAD.WIDE R22, R25, 0x8, R22 ;  /* 0x0000000819162825 */ /* 0x002fe200078e0216 */
[----:B------:R-:W4:Y:S04]  /*0730*/  @P2 LDG.E.64 R20, desc[UR4][R20.64] ;  /* 0x0000000414142981 */ /* 0x000f28000c1e1b00 */
[----:B------:R-:W4:Y:S01]  /*0740*/  @P2 LDG.E.64 R16, desc[UR4][R22.64] ;  /* 0x0000000416102981 */ /* 0x000f22000c1e1b00 */
[----:B--2---:R-:W-:Y:S01]  /*0750*/  @P2 LEA R12, P3, R2, R12, 0x3 ;  /* 0x0000000c020c2211 */ /* 0x004fe200078618ff */
[----:B------:R-:W-:-:S03]  /*0760*/  @P2 IMAD.WIDE.U32 R24, R0, 0x8, R22 ;  /* 0x0000000800182825 */ /* 0x000fc600078e0016 */
[----:B------:R-:W-:Y:S02]  /*0770*/  @P2 LEA.HI.X R13, R2, R13, R4, 0x3, P3 ;  /* 0x0000000d020d2211 */ /* 0x000fe400018f1c04 */
[----:B------:R-:W-:Y:S01]  /*0780*/  @!P1 IADD3 R27, PT, PT, R8, R9, RZ ;  /* 0x00000009081b9210 */ /* 0x000fe20007ffe0ff */
[----:B------:R-:W-:Y:S01]  /*0790*/  @!P1 IMAD R9, R9, R0, R3 ;  /* 0x0000000009099224 */ /* 0x000fe200078e0203 */
[----:B------:R-:W2:Y:S04]  /*07a0*/  @P2 LDG.E.64 R24, desc[UR4][R24.64] ;  /* 0x0000000418182981 */ /* 0x000ea8000c1e1b00 */
[----:B------:R-:W2:Y:S01]  /*07b0*/  @P2 LDG.E.64 R12, desc[UR4][R12.64+0x8] ;  /* 0x000008040c0c2981 */ /* 0x000ea2000c1e1b00 */
[----:B---3--:R-:W-:-:S04]  /*07c0*/  @!P1 IMAD.WIDE.U32 R18, R27, 0x8, R18 ;  /* 0x000000081b129825 */ /* 0x008fc800078e0012 */
[----:B0-----:R-:W-:Y:S02]  /*07d0*/  @!P1 IMAD.WIDE R14, R9, 0x8, R14 ;  /* 0x00000008090e9825 */ /* 0x001fe400078e020e */
[----:B------:R-:W3:Y:S04]  /*07e0*/  @!P1 LDG.E.64 R18, desc[UR4][R18.64] ;  /* 0x0000000412129981 */ /* 0x000ee8000c1e1b00 */
[----:B------:R-:W3:Y:S01]  /*07f0*/  @!P1 LDG.E.64 R14, desc[UR4][R14.64] ;  /* 0x000000040e0e9981 */ /* 0x000ee2000c1e1b00 */
[----:B----4-:R-:W-:-:S08]  /*0800*/  @P2 DFMA R16, R20, R16, R6 ;  /* 0x000000101410222b */ /* 0x010fd00000000006 */
[----:B--2---:R-:W-:-:S08]  /*0810*/  @P2 DFMA R6, R12, R24, R16 ;  /* 0x000000180c06222b */ /* 0x004fd00000000010 */
[----:B---3--:R-:W-:-:S11]  /*0820*/  @!P1 DFMA R6, R18, R14, R6 ;  /* 0x0000000e1206922b */ /* 0x008fd60000000006 */
.L_x_0:
[----:B------:R-:W0:Y:S01]  /*0830*/  LDC.64 R8, c[0x0][0x390] ;  /* 0x0000e400ff087b82 */ /* 0x000e220000000a00 */
[----:B------:R-:W-:Y:S01]  /*0840*/  IMAD R2, R11, R0, RZ ;  /* 0x000000000b027224 */ /* 0x000fe200078e02ff */
[----:B------:R-:W-:-:S03]  /*0850*/  CS2R R14, SRZ ;  /* 0x00000000000e7805 */ /* 0x000fc6000001ff00 */
[----:B------:R-:W-:-:S04]  /*0860*/  IMAD.IADD R4, R3, 0x1, R2 ;  /* 0x0000000103047824 */ /* 0x000fc800078e0202 */
[----:B0-----:R-:W-:-:S05]  /*0870*/  IMAD.WIDE R10, R4, 0x8, R8 ;  /* 0x00000008040a7825 */ /* 0x001fca00078e0208 */
[----:B------:R0:W-:Y:S01]  /*0880*/  STG.E.64 desc[UR4][R10.64], R6 ;  /* 0x000000060a007986 */ /* 0x0001e2000c101b04 */
[----:B------:R-:W-:Y:S05]  /*0890*/  @!P0 BRA `(.L_x_4) ;  /* 0x0000000400bc8947 */ /* 0x000fea0003800000 */
[----:B------:R-:W-:Y:S02]  /*08a0*/  ISETP.GE.U32.AND P0, PT, R5, 0x7, PT ;  /* 0x000000070500780c */ /* 0x000fe40003f06070 */
[----:B------:R-:W-:Y:S02]  /*08b0*/  CS2R R14, SRZ ;  /* 0x00000000000e7805 */ /* 0x000fe4000001ff00 */
[----:B0-----:R-:W-:Y:S02]  /*08c0*/  LOP3.LUT R6, R0, 0x7, RZ, 0xc0, !PT ;  /* 0x0000000700067812 */ /* 0x001fe400078ec0ff */
[----:B------:R-:W-:Y:S02]  /*08d0*/  MOV R7, RZ ;  /* 0x000000ff00077202 */ /* 0x000fe40000000f00 */
[----:B------:R-:W-:-:S05]  /*08e0*/  ISETP.NE.AND P1, PT, R6, RZ, PT ;  /* 0x000000ff0600720c */ /* 0x000fca0003f25270 */
[----:B------:R-:W-:Y:S08]  /*08f0*/  @!P0 BRA `(.L_x_5) ;  /* 0x0000000000b08947 */ /* 0x000ff00003800000 */
[----:B------:R-:W-:Y:S01]  /*0900*/  LOP3.LUT R7, R0, 0x7ffffff8, RZ, 0xc0, !PT ;  /* 0x7ffffff800077812 */ /* 0x000fe200078ec0ff */
[----:B------:R-:W-:Y:S01]  /*0910*/  IMAD.MOV.U32 R27, RZ, RZ, R3 ;  /* 0x000000ffff1b7224 */ /* 0x000fe200078e0003 */
[----:B------:R-:W-:Y:S02]  /*0920*/  MOV R5, R2 ;  /* 0x0000000200057202 */ /* 0x000fe40000000f00 */
[----:B------:R-:W-:Y:S02]  /*0930*/  CS2R R14, SRZ ;  /* 0x00000000000e7805 */ /* 0x000fe4000001ff00 */
[----:B------:R-:W-:-:S07]  /*0940*/  IADD3 R26, PT, PT, -R7, RZ, RZ ;  /* 0x000000ff071a7210 */ /* 0x000fce0007ffe1ff */
.L_x_6:
[----:B------:R-:W0:Y:S01]  /*0950*/  LDC.64 R20, c[0x0][0x388] ;  /* 0x0000e200ff147b82 */ /* 0x000e220000000a00 */
[----:B------:R-:W-:-:S05]  /*0960*/  IMAD.WIDE.U32 R24, R5, 0x8, R8 ;  /* 0x0000000805187825 */ /* 0x000fca00078e0008 */
[----:B------:R-:W2:Y:S04]  /*0970*/  LDG.E.64 R12, desc[UR4][R24.64] ;  /* 0x00000004180c7981 */ /* 0x000ea8000c1e1b00 */
[----:B------:R-:W3:Y:S01]  /*0980*/  LDG.E.64 R10, desc[UR4][R24.64+0x8] ;  /* 0x00000804180a7981 */ /* 0x000ee2000c1e1b00 */
[----:B0-----:R-:W-:-:S05]  /*0990*/  IMAD.WIDE R20, R27, 0x8, R20 ;  /* 0x000000081b147825 */ /* 0x001fca00078e0214 */
[----:B------:R-:W2:Y:S01]  /*09a0*/  LDG.E.64 R18, desc[UR4][R20.64] ;  /* 0x0000000414127981 */ /* 0x000ea2000c1e1b00 */
[----:B------:R-:W-:-:S05]  /*09b0*/  IMAD.WIDE.U32 R28, R0, 0x8, R20 ;  /* 0x00000008001c7825 */ /* 0x000fca00078e0014 */
[----:B------:R-:W3:Y:S01]  /*09c0*/  LDG.E.64 R16, desc[UR4][R28.64] ;  /* 0x000000041c107981 */ /* 0x000ee2000c1e1b00 */
[----:B------:R-:W-:Y:S01]  /*09d0*/  IMAD.WIDE.U32 R22, R0, 0x8, R28 ;  /* 0x0000000800167825 */ /* 0x000fe200078e001c */
[----:B--2---:R-:W-:Y:S02]  /*09e0*/  DFMA R18, R12, R18, R14 ;  /* 0x000000120c12722b */ /* 0x004fe4000000000e */
[----:B------:R-:W2:Y:S04]  /*09f0*/  LDG.E.64 R14, desc[UR4][R24.64+0x10] ;  /* 0x00001004180e7981 */ /* 0x000ea8000c1e1b00 */
[----:B------:R0:W2:Y:S02]  /*0a00*/  LDG.E.64 R12, desc[UR4][R22.64] ;  /* 0x00000004160c7981 */ /* 0x0000a4000c1e1b00 */
[----:B---3--:R-:W-:-:S02]  /*0a10*/  DFMA R16, R10, R16, R18 ;  /* 0x000000100a10722b */ /* 0x008fc40000000012 */
[----:B------:R-:W3:Y:S01]  /*0a20*/  LDG.E.64 R10, desc[UR4][R24.64+0x18] ;  /* 0x00001804180a7981 */ /* 0x000ee2000c1e1b00 */
[----:B0-----:R-:W-:-:S05]  /*0a30*/  IMAD.WIDE.U32 R22, R0, 0x8, R22 ;  /* 0x0000000800167825 */ /* 0x001fca00078e0016 */
[----:B------:R-:W3:Y:S01]  /*0a40*/  LDG.E.64 R18, desc[UR4][R22.64] ;  /* 0x0000000416127981 */ /* 0x000ee2000c1e1b00 */
[C---:B------:R-:W-:Y:S01]  /*0a50*/  IMAD.WIDE.U32 R20, R0.reuse, 0x8, R22 ;  /* 0x0000000800147825 */ /* 0x040fe200078e0016 */
[----:B--2---:R-:W-:Y:S02]  /*0a60*/  DFMA R12, R14, R12, R16 ;  /* 0x0000000c0e0c722b */ /* 0x004fe40000000010 */
[----:B------:R-:W2:Y:S04]  /*0a70*/  LDG.E.64 R22, desc[UR4][R24.64+0x38] ;  /* 0x0000380418167981 */ /* 0x000ea8000c1e1b00 */
[----:B------:R-:W4:Y:S04]  /*0a80*/  LDG.E.64 R16, desc[UR4][R24.64+0x20] ;  /* 0x0000200418107981 */ /* 0x000f28000c1e1b00 */
[----:B------:R-:W4:Y:S01]  /*0a90*/  LDG.E.64 R14, desc[UR4][R20.64] ;  /* 0x00000004140e7981 */ /* 0x000f22000c1e1b00 */
[----:B------:R-:W-:Y:S01]  /*0aa0*/  IMAD.WIDE.U32 R28, R0, 0x8, R20 ;  /* 0x00000008001c7825 */ /* 0x000fe200078e0014 */
[----:B---3--:R-:W-:-:S02]  /*0ab0*/  DFMA R18, R10, R18, R12 ;  /* 0x000000120a12722b */ /* 0x008fc4000000000c */
[----:B------:R-:W3:Y:S04]  /*0ac0*/  LDG.E.64 R10, desc[UR4][R24.64+0x28] ;  /* 0x00002804180a7981 */ /* 0x000ee8000c1e1b00 */
[----:B------:R0:W3:Y:S02]  /*0ad0*/  LDG.E.64 R12, desc[UR4][R28.64] ;  /* 0x000000041c0c7981 */ /* 0x0000e4000c1e1b00 */
[----:B0-----:R-:W-:-:S04]  /*0ae0*/  IMAD.WIDE.U32 R28, R0, 0x8, R28 ;  /* 0x00000008001c7825 */ /* 0x001fc800078e001c */
[----:B------:R-:W-:-:S06]  /*0af0*/  IMAD.WIDE.U32 R20, R0, 0x8, R28 ;  /* 0x0000000800147825 */ /* 0x000fcc00078e001c */
[----:B------:R-:W2:Y:S01]  /*0b00*/  LDG.E.64 R20, desc[UR4][R20.64] ;  /* 0x0000000414147981 */ /* 0x000ea2000c1e1b00 */
[----:B----4-:R-:W-:-:S03]  /*0b10*/  DFMA R14, R16, R14, R18 ;  /* 0x0000000e100e722b */ /* 0x010fc60000000012 */
[----:B------:R-:W4:Y:S04]  /*0b20*/  LDG.E.64 R16, desc[UR4][R24.64+0x30] ;  /* 0x0000300418107981 */ /* 0x000f28000c1e1b00 */
[----:B------:R-:W4:Y:S01]  /*0b30*/  LDG.E.64 R18, desc[UR4][R28.64] ;  /* 0x000000041c127981 */ /* 0x000f22000c1e1b00 */
[----:B------:R-:W-:Y:S01]  /*0b40*/  IADD3 R26, PT, PT, R26, 0x8, RZ ;  /* 0x000000081a1a7810 */ /* 0x000fe20007ffe0ff */
[----:B---3--:R-:W-:-:S03]  /*0b50*/  DFMA R10, R10, R12, R14 ;  /* 0x0000000c0a0a722b */ /* 0x008fc6000000000e */
[----:B------:R-:W-:Y:S01]  /*0b60*/  ISETP.NE.AND P0, PT, R26, RZ, PT ;  /* 0x000000ff1a00720c */ /* 0x000fe20003f05270 */
[----:B------:R-:W-:Y:S01]  /*0b70*/  VIADD R5, R5, 0x8 ;  /* 0x0000000805057836 */ /* 0x000fe20000000000 */
[----:B------:R-:W-:-:S03]  /*0b80*/  LEA R27, R0, R27, 0x3 ;  /* 0x0000001b001b7211 */ /* 0x000fc600078e18ff */
[----:B----4-:R-:W-:-:S08]  /*0b90*/  DFMA R10, R16, R18, R10 ;  /* 0x00000012100a722b */ /* 0x010fd0000000000a */
[----:B--2---:R-:W-:Y:S01]  /*0ba0*/  DFMA R14, R22, R20, R10 ;  /* 0x00000014160e722b */ /* 0x004fe2000000000a */
[----:B------:R-:W-:Y:S10]  /*0bb0*/  @P0 BRA `(.L_x_6) ;  /* 0xfffffffc00640947 */ /* 0x000ff4000383ffff */
.L_x_5:
        /* <DEDUP_REMOVED lines=9> */
[----:B------:R-:W-:-:S03]  /*0c50*/  IADD3 R6, P0, PT, R2, R7, RZ ;  /* 0x0000000702067210 */ /* 0x000fc60007f1e0ff */
[----:B------:R-:W-:-:S04]  /*0c60*/  IMAD.WIDE.U32 R26, R27, 0x8, R8 ;  /* 0x000000081b1a7825 */ /* 0x000fc800078e0008 */
[----:B------:R-:W-:Y:S02]  /*0c70*/  IMAD.X R17, RZ, RZ, RZ, P0 ;  /* 0x000000ffff117224 */ /* 0x000fe400000e06ff */
[----:B------:R-:W2:Y:S01]  /*0c80*/  LDG.E.64 R26, desc[UR4][R26.64] ;  /* 0x000000041a1a7981 */ /* 0x000ea2000c1e1b00 */
[----:B-1----:R-:W-:Y:S01]  /*0c90*/  LEA R28, P0, R6, UR6, 0x3 ;  /* 0x00000006061c7c11 */ /* 0x002fe2000f8018ff */
[----:B0-----:R-:W-:-:S03]  /*0ca0*/  IMAD.WIDE R12, R11, 0x8, R12 ;  /* 0x000000080b0c7825 */ /* 0x001fc600078e020c */
[----:B------:R-:W-:Y:S02]  /*0cb0*/  LEA.HI.X R29, R6, UR7, R17, 0x3, P0 ;  /* 0x00000007061d7c11 */ /* 0x000fe400080f1c11 */
[----:B------:R-:W2:Y:S01]  /*0cc0*/  LDG.E.64 R10, desc[UR4][R12.64] ;  /* 0x000000040c0a7981 */ /* 0x000ea2000c1e1b00 */
[----:B------:R-:W-:-:S03]  /*0cd0*/  IMAD.WIDE.U32 R18, R0, 0x8, R12 ;  /* 0x0000000800127825 */ /* 0x000fc600078e000c */
[----:B------:R-:W3:Y:S01]  /*0ce0*/  LDG.E.64 R16, desc[UR4][R28.64+0x8] ;  /* 0x000008041c107981 */ /* 0x000ee2000c1e1b00 */
[----:B------:R-:W-:-:S03]  /*0cf0*/  IMAD.WIDE.U32 R22, R0, 0x8, R18 ;  /* 0x0000000800167825 */ /* 0x000fc600078e0012 */
[----:B------:R-:W3:Y:S04]  /*0d00*/  LDG.E.64 R12, desc[UR4][R18.64] ;  /* 0x00000004120c7981 */ /* 0x000ee8000c1e1b00 */
[----:B------:R-:W4:Y:S01]  /*0d10*/  LDG.E.64 R20, desc[UR4][R22.64] ;  /* 0x0000000416147981 */ /* 0x000f22000c1e1b00 */
[----:B------:R-:W-:-:S03]  /*0d20*/  IMAD.WIDE.U32 R24, R0, 0x8, R22 ;  /* 0x0000000800187825 */ /* 0x000fc600078e0016 */
[----:B------:R-:W4:Y:S04]  /*0d30*/  LDG.E.64 R18, desc[UR4][R28.64+0x10] ;  /* 0x000010041c127981 */ /* 0x000f28000c1e1b00 */
[----:B------:R-:W5:Y:S04]  /*0d40*/  LDG.E.64 R22, desc[UR4][R28.64+0x18] ;  /* 0x000018041c167981 */ /* 0x000f68000c1e1b00 */
[----:B------:R-:W5:Y:S01]  /*0d50*/  LDG.E.64 R24, desc[UR4][R24.64] ;  /* 0x0000000418187981 */ /* 0x000f62000c1e1b00 */
[----:B------:R-:W-:Y:S01]  /*0d60*/  IADD3 R7, PT, PT, R7, 0x4, RZ ;  /* 0x0000000407077810 */ /* 0x000fe20007ffe0ff */
[----:B--2---:R-:W-:-:S08]  /*0d70*/  DFMA R10, R26, R10, R14 ;  /* 0x0000000a1a0a722b */ /* 0x004fd0000000000e */
[----:B---3--:R-:W-:-:S08]  /*0d80*/  DFMA R10, R16, R12, R10 ;  /* 0x0000000c100a722b */ /* 0x008fd0000000000a */
[----:B----4-:R-:W-:-:S08]  /*0d90*/  DFMA R10, R18, R20, R10 ;  /* 0x00000014120a722b */ /* 0x010fd0000000000a */
[----:B-----5:R-:W-:-:S11]  /*0da0*/  DFMA R14, R22, R24, R10 ;  /* 0x00000018160e722b */ /* 0x020fd6000000000a */
.L_x_7:
[----:B------:R-:W-:Y:S05]  /*0db0*/  @!P1 BRA `(.L_x_4) ;  /* 0x0000000000749947 */ /* 0x000fea0003800000 */
[----:B------:R-:W-:Y:S02]  /*0dc0*/  ISETP.NE.AND P0, PT, R5, 0x1, PT ;  /* 0x000000010500780c */ /* 0x000fe40003f05270 */
[----:B------:R-:W-:-:S04]  /*0dd0*/  LOP3.LUT R5, R0, 0x1, RZ, 0xc0, !PT ;  /* 0x0000000100057812 */ /* 0x000fc800078ec0ff */
[----:B------:R-:W-:-:S07]  /*0de0*/  ISETP.NE.U32.AND P2, PT, R5, 0x1, PT ;  /* 0x000000010500780c */ /* 0x000fce0003f45070 */
[----:B------:R-:W0:Y:S01]  /*0df0*/  @P0 LDC.64 R20, c[0x0][0x388] ;  /* 0x0000e200ff140b82 */ /* 0x000e220000000a00 */
[CC--:B------:R-:W-:Y:S01]  /*0e00*/  @P0 IADD3 R17, PT, PT, R2.reuse, R7.reuse, RZ ;  /* 0x0000000702110210 */ /* 0x0c0fe20007ffe0ff */
[C---:B------:R-:W-:Y:S01]  /*0e10*/  @P0 IMAD R13, R7.reuse, R0, R3 ;  /* 0x00000000070d0224 */ /* 0x040fe200078e0203 */
[----:B------:R-:W-:Y:S01]  /*0e20*/  @P0 IADD3 R5, P1, PT, R2, R7, RZ ;  /* 0x0000000702050210 */ /* 0x000fe20007f3e0ff */
[----:B------:R-:W-:Y:S02]  /*0e30*/  @P0 VIADD R7, R7, 0x2 ;  /* 0x0000000207070836 */ /* 0x000fe40000000000 */
[----:B------:R-:W-:Y:S01]  /*0e40*/  @P0 IMAD.WIDE.U32 R16, R17, 0x8, R8 ;  /* 0x0000000811100825 */ /* 0x000fe200078e0008 */
[----:B------:R-:W-:Y:S01]  /*0e50*/  @P0 IADD3.X R6, PT, PT, RZ, RZ, RZ, P1, !PT ;  /* 0x000000ffff060210 */ /* 0x000fe20000ffe4ff */
[----:B------:R-:W1:Y:S04]  /*0e60*/  @P0 LDC.64 R18, c[0x0][0x390] ;  /* 0x0000e400ff120b82 */ /* 0x000e680000000a00 */
[----:B------:R-:W2:Y:S04]  /*0e70*/  @P0 LDG.E.64 R16, desc[UR4][R16.64] ;  /* 0x0000000410100981 */ /* 0x000ea8000c1e1b00 */
[----:B------:R-:W3:Y:S01]  /*0e80*/  @!P2 LDC.64 R10, c[0x0][0x388] ;  /* 0x0000e200ff0aab82 */ /* 0x000ee20000000a00 */
[----:B0-----:R-:W-:-:S05]  /*0e90*/  @P0 IMAD.WIDE R20, R13, 0x8, R20 ;  /* 0x000000080d140825 */ /* 0x001fca00078e0214 */
[----:B------:R-:W2:Y:S01]  /*0ea0*/  @P0 LDG.E.64 R12, desc[UR4][R20.64] ;  /* 0x00000004140c0981 */ /* 0x000ea2000c1e1b00 */
[----:B-1----:R-:W-:Y:S01]  /*0eb0*/  @P0 LEA R18, P1, R5, R18, 0x3 ;  /* 0x0000001205120211 */ /* 0x002fe200078218ff */
[----:B------:R-:W-:-:S03]  /*0ec0*/  @P0 IMAD.WIDE.U32 R22, R0, 0x8, R20 ;  /* 0x0000000800160825 */ /* 0x000fc600078e0014 */
[----:B------:R-:W-:Y:S01]  /*0ed0*/  @P0 LEA.HI.X R19, R5, R19, R6, 0x3, P1 ;  /* 0x0000001305130211 */ /* 0x000fe200008f1c06 */
[----:B------:R-:W-:Y:S01]  /*0ee0*/  @!P2 IMAD R3, R7, R0, R3 ;  /* 0x000000000703a224 */ /* 0x000fe200078e0203 */
[----:B------:R-:W-:Y:S01]  /*0ef0*/  @!P2 IADD3 R7, PT, PT, R2, R7, RZ ;  /* 0x000000070207a210 */ /* 0x000fe20007ffe0ff */
[----:B------:R-:W4:Y:S02]  /*0f00*/  @P0 LDG.E.64 R22, desc[UR4][R22.64] ;  /* 0x0000000416160981 */ /* 0x000f24000c1e1b00 */
[----:B---3--:R-:W-:Y:S02]  /*0f10*/  @!P2 IMAD.WIDE R10, R3, 0x8, R10 ;  /* 0x00000008030aa825 */ /* 0x008fe400078e020a */
[----:B------:R-:W4:Y:S02]  /*0f20*/  @P0 LDG.E.64 R18, desc[UR4][R18.64+0x8] ;  /* 0x0000080412120981 */ /* 0x000f24000c1e1b00 */
[----:B------:R-:W-:Y:S02]  /*0f30*/  @!P2 IMAD.WIDE.U32 R8, R7, 0x8, R8 ;  /* 0x000000080708a825 */ /* 0x000fe400078e0008 */
[----:B------:R-:W3:Y:S04]  /*0f40*/  @!P2 LDG.E.64 R10, desc[UR4][R10.64] ;  /* 0x000000040a0aa981 */ /* 0x000ee8000c1e1b00 */
[----:B------:R-:W3:Y:S01]  /*0f50*/  @!P2 LDG.E.64 R8, desc[UR4][R8.64] ;  /* 0x000000040808a981 */ /* 0x000ee2000c1e1b00 */
[----:B--2---:R-:W-:-:S08]  /*0f60*/  @P0 DFMA R12, R16, R12, R14 ;  /* 0x0000000c100c022b */ /* 0x004fd0000000000e */
[----:B----4-:R-:W-:-:S08]  /*0f70*/  @P0 DFMA R14, R18, R22, R12 ;  /* 0x00000016120e022b */ /* 0x010fd0000000000c */
[----:B---3--:R-:W-:-:S11]  /*0f80*/  @!P2 DFMA R14, R8, R10, R14 ;  /* 0x0000000a080ea22b */ /* 0x008fd6000000000e */
.L_x_4:
[----:B------:R-:W1:Y:S02]  /*0f90*/  LDC.64 R2, c[0x0][0x380] ;  /* 0x0000e000ff027b82 */ /* 0x000e640000000a00 */
[----:B-1----:R-:W-:-:S05]  /*0fa0*/  IMAD.WIDE R4, R4, 0x8, R2 ;  /* 0x0000000804047825 */ /* 0x002fca00078e0202 */
[----:B------:R-:W-:Y:S01]  /*0fb0*/  STG.E.64 desc[UR4][R4.64], R14 ;  /* 0x0000000e04007986 */ /* 0x000fe2000c101b04 */
[----:B------:R-:W-:Y:S05]  /*0fc0*/  EXIT ;  /* 0x000000000000794d */ /* 0x000fea0003800000 */
.L_x_8:
[----:B------:R-:W-:-:S00]  /*0fd0*/  BRA `(.L_x_8) ;  /* 0xfffffffc00fc7947 */ /* 0x000fc0000383ffff */
[----:B------:R-:W-:-:S00]  /*0fe0*/  NOP ;  /* 0x0000000000007918 */ /* 0x000fc00000000000 */
        /* <DEDUP_REMOVED lines=9> */
.L_x_9:


//--------------------- .nv.shared.reserved.0     --------------------------
	.section	.nv.shared.reserved.0,"aw",@nobits
	.weak		__nv_reservedSMEM_offset_0_alias
	.size		__nv_reservedSMEM_offset_0_alias, 0, 64
	.other		__nv_reservedSMEM_offset_0_alias,@"STO_CUDA_RESERVED_SHARED STV_DEFAULT"
__nv_reservedSMEM_offset_0_alias:
	.zero		0
	.zero		64


//--------------------- .nv.constant0._Z15MatrixMulkernelPdS_S_i --------------------------
	.section	.nv.constant0._Z15MatrixMulkernelPdS_S_i,"a",@progbits
	.sectionflags	@""
	.align	4
.nv.constant0._Z15MatrixMulkernelPdS_S_i:
	.zero		924


//--------------------- SYMBOLS --------------------------

	.type		.nv.reservedSmem.offset0,@object
	.size		.nv.reservedSmem.offset0,0x4
